	.headerflags	@"EF_CUDA_TEXMODE_UNIFIED EF_CUDA_64BIT_ADDRESS EF_CUDA_ACCELERATORS EF_CUDA_SM90 EF_CUDA_VIRTUAL_SM(EF_CUDA_SM90)"
	.elftype	@"ET_EXEC"


//--------------------- .nv.info                  --------------------------
	.section	.nv.info,"",@"SHT_CUDA_INFO"
	.align	4


	//----- nvinfo : EIATTR_REGCOUNT
	.align		4
        /*0000*/ 	.byte	0x04, 0x2f
        /*0002*/ 	.short	(.L_3 - .L_2)
	.align		4
.L_2:
        /*0004*/ 	.word	index@(triton_red_fused__weight_norm_interface_28)
        /*0008*/ 	.word	0x00000013


	//----- nvinfo : EIATTR_MIN_STACK_SIZE
	.align		4
.L_3:
        /*000c*/ 	.byte	0x04, 0x12
        /*000e*/ 	.short	(.L_5 - .L_4)
	.align		4
.L_4:
        /*0010*/ 	.word	index@(triton_red_fused__weight_norm_interface_28)
        /*0014*/ 	.word	0x00000000


	//----- nvinfo : EIATTR_FRAME_SIZE
	.align		4
.L_5:
        /*0018*/ 	.byte	0x04, 0x11
        /*001a*/ 	.short	(.L_7 - .L_6)
	.align		4
.L_6:
        /*001c*/ 	.word	index@(triton_red_fused__weight_norm_interface_28)
        /*0020*/ 	.word	0x00000000


	//----- nvinfo : EIATTR_MIN_STACK_SIZE
	.align		4
.L_7:
        /*0024*/ 	.byte	0x04, 0x12
        /*0026*/ 	.short	(.L_9 - .L_8)
	.align		4
.L_8:
        /*0028*/ 	.word	index@(triton_red_fused__weight_norm_interface_28)
        /*002c*/ 	.word	0x00000000
.L_9:


//--------------------- .nv.info.triton_red_fused__weight_norm_interface_28 --------------------------
	.section	.nv.info.triton_red_fused__weight_norm_interface_28,"",@"SHT_CUDA_INFO"
	.sectionflags	@""
	.align	4


	//----- nvinfo : EIATTR_CUDA_API_VERSION
	.align		4
        /*0000*/ 	.byte	0x04, 0x37
        /*0002*/ 	.short	(.L_11 - .L_10)
.L_10:
        /*0004*/ 	.word	0x0000007c


	//----- nvinfo : EIATTR_KPARAM_INFO
	.align		4
.L_11:
        /*0008*/ 	.byte	0x04, 0x17
        /*000a*/ 	.short	(.L_13 - .L_12)
.L_12:
        /*000c*/ 	.word	0x00000000
        /*0010*/ 	.short	0x0006
        /*0012*/ 	.short	0x002c
        /*0014*/ 	.byte	0x00, 0xf0, 0x11, 0x00


	//----- nvinfo : EIATTR_KPARAM_INFO
	.align		4
.L_13:
        /*0018*/ 	.byte	0x04, 0x17
        /*001a*/ 	.short	(.L_15 - .L_14)
.L_14:
        /*001c*/ 	.word	0x00000000
        /*0020*/ 	.short	0x0005
        /*0022*/ 	.short	0x0028
        /*0024*/ 	.byte	0x00, 0xf0, 0x11, 0x00


	//----- nvinfo : EIATTR_KPARAM_INFO
	.align		4
.L_15:
        /*0028*/ 	.byte	0x04, 0x17
        /*002a*/ 	.short	(.L_17 - .L_16)
.L_16:
        /*002c*/ 	.word	0x00000000
        /*0030*/ 	.short	0x0004
        /*0032*/ 	.short	0x0020
        /*0034*/ 	.byte	0x00, 0xf4, 0x21, 0x00


	//----- nvinfo : EIATTR_KPARAM_INFO
	.align		4
.L_17:
        /*0038*/ 	.byte	0x04, 0x17
        /*003a*/ 	.short	(.L_19 - .L_18)
.L_18:
        /*003c*/ 	.word	0x00000000
        /*0040*/ 	.short	0x0003
        /*0042*/ 	.short	0x0018
        /*0044*/ 	.byte	0x00, 0xf4, 0x21, 0x00


	//----- nvinfo : EIATTR_KPARAM_INFO
	.align		4
.L_19:
        /*0048*/ 	.byte	0x04, 0x17
        /*004a*/ 	.short	(.L_21 - .L_20)
.L_20:
        /*004c*/ 	.word	0x00000000
        /*0050*/ 	.short	0x0002
        /*0052*/ 	.short	0x0010
        /*0054*/ 	.byte	0x00, 0xf4, 0x21, 0x00


	//----- nvinfo : EIATTR_KPARAM_INFO
	.align		4
.L_21:
        /*0058*/ 	.byte	0x04, 0x17
        /*005a*/ 	.short	(.L_23 - .L_22)
.L_22:
        /*005c*/ 	.word	0x00000000
        /*0060*/ 	.short	0x0001
        /*0062*/ 	.short	0x0008
        /*0064*/ 	.byte	0x00, 0xf4, 0x21, 0x00


	//----- nvinfo : EIATTR_KPARAM_INFO
	.align		4
.L_23:
        /*0068*/ 	.byte	0x04, 0x17
        /*006a*/ 	.short	(.L_25 - .L_24)
.L_24:
        /*006c*/ 	.word	0x00000000
        /*0070*/ 	.short	0x0000
        /*0072*/ 	.short	0x0000
        /*0074*/ 	.byte	0x00, 0xf4, 0x21, 0x00


	//----- nvinfo : EIATTR_SPARSE_MMA_MASK
	.align		4
.L_25:
        /*0078*/ 	.byte	0x03, 0x50
        /*007a*/ 	.short	0x0000


	//----- nvinfo : EIATTR_MAXREG_COUNT
	.align		4
        /*007c*/ 	.byte	0x03, 0x1b
        /*007e*/ 	.short	0x0080


	//----- nvinfo : EIATTR_COOP_GROUP_MASK_REGIDS
	.align		4
        /*0080*/ 	.byte	0x04, 0x29
        /*0082*/ 	.short	(.L_27 - .L_26)


	//   ....[0]....
.L_26:
        /*0084*/ 	.word	0xffffffff


	//   ....[1]....
        /*0088*/ 	.word	0xffffffff


	//   ....[2]....
        /*008c*/ 	.word	0xffffffff


	//   ....[3]....
        /*0090*/ 	.word	0xffffffff


	//   ....[4]....
        /*0094*/ 	.word	0xffffffff


	//   ....[5]....
        /*0098*/ 	.word	0xffffffff


	//   ....[6]....
        /*009c*/ 	.word	0xffffffff


	//   ....[7]....
        /*00a0*/ 	.word	0xffffffff


	//   ....[8]....
        /*00a4*/ 	.word	0xffffffff


	//----- nvinfo : EIATTR_COOP_GROUP_INSTR_OFFSETS
	.align		4
.L_27:
        /*00a8*/ 	.byte	0x04, 0x28
        /*00aa*/ 	.short	(.L_29 - .L_28)


	//   ....[0]....
.L_28:
        /*00ac*/ 	.word	0x000001c0


	//   ....[1]....
        /*00b0*/ 	.word	0x000001e0


	//   ....[2]....
        /*00b4*/ 	.word	0x00000210


	//   ....[3]....
        /*00b8*/ 	.word	0x00000240


	//   ....[4]....
        /*00bc*/ 	.word	0x00000260


	//   ....[5]....
        /*00c0*/ 	.word	0x000002f0


	//   ....[6]....
        /*00c4*/ 	.word	0x00000310


	//   ....[7]....
        /*00c8*/ 	.word	0x00000330


	//   ....[8]....
        /*00cc*/ 	.word	0x00000350


	//----- nvinfo : EIATTR_EXIT_INSTR_OFFSETS
	.align		4
.L_29:
        /*00d0*/ 	.byte	0x04, 0x1c
        /*00d2*/ 	.short	(.L_31 - .L_30)


	//   ....[0]....
.L_30:
        /*00d4*/ 	.word	0x000005b0


	//   ....[1]....
        /*00d8*/ 	.word	0x000005d0


	//----- nvinfo : EIATTR_REQNTID
	.align		4
.L_31:
        /*00dc*/ 	.byte	0x04, 0x10
        /*00de*/ 	.short	(.L_33 - .L_32)
.L_32:
        /*00e0*/ 	.word	0x00000200
        /*00e4*/ 	.word	0x00000001
        /*00e8*/ 	.word	0x00000001


	//----- nvinfo : EIATTR_CBANK_PARAM_SIZE
	.align		4
.L_33:
        /*00ec*/ 	.byte	0x03, 0x19
        /*00ee*/ 	.short	0x0030


	//----- nvinfo : EIATTR_PARAM_CBANK
	.align		4
        /*00f0*/ 	.byte	0x04, 0x0a
        /*00f2*/ 	.short	(.L_35 - .L_34)
	.align		4
.L_34:
        /*00f4*/ 	.word	index@(.nv.constant0.triton_red_fused__weight_norm_interface_28)
        /*00f8*/ 	.short	0x0210
        /*00fa*/ 	.short	0x0030


	//----- nvinfo : EIATTR_SW_WAR
	.align		4
.L_35:
        /*00fc*/ 	.byte	0x04, 0x36
        /*00fe*/ 	.short	(.L_37 - .L_36)
.L_36:
        /*0100*/ 	.word	0x00000008
.L_37:


//--------------------- .nv.callgraph             --------------------------
	.section	.nv.callgraph,"",@"SHT_CUDA_CALLGRAPH"
	.align	4
	.sectionentsize	8
	.align		4
        /*0000*/ 	.word	0x00000000
	.align		4
        /*0004*/ 	.word	0xffffffff
	.align		4
        /*0008*/ 	.word	0x00000000
	.align		4
        /*000c*/ 	.word	0xfffffffe
	.align		4
        /*0010*/ 	.word	0x00000000
	.align		4
        /*0014*/ 	.word	0xfffffffd
	.align		4
        /*0018*/ 	.word	0x00000000
	.align		4
        /*001c*/ 	.word	0xfffffffc


//--------------------- .nv.constant4             --------------------------
	.section	.nv.constant4,"a",@progbits
	.align	8
	.align		8
.nv.constant4:
        /*0000*/ 	.dword	_$_str
	.align		8
        /*0008*/ 	.dword	_$_str_$_2


//--------------------- .text.triton_red_fused__weight_norm_interface_28 --------------------------
	.section	.text.triton_red_fused__weight_norm_interface_28,"ax",@progbits
	.sectionflags	@"SHF_BARRIERS=1"
	.align	128
        .global         triton_red_fused__weight_norm_interface_28
        .type           triton_red_fused__weight_norm_interface_28,@function
        .size           triton_red_fused__weight_norm_interface_28,(.L_x_1 - triton_red_fused__weight_norm_interface_28)
        .other          triton_red_fused__weight_norm_interface_28,@"STO_CUDA_ENTRY STV_DEFAULT"
triton_red_fused__weight_norm_interface_28:
.text.triton_red_fused__weight_norm_interface_28:
[----:B------:R-:W0:Y:S02]  /*0000*/  LDC R1, c[0x0][0x28] ;  /* 0x00000a00ff017b82 */ /* 0x000e240000000800 */
[----:B------:R-:W1:Y:S01]  /*0010*/  S2R R14, SR_TID.X ;  /* 0x00000000000e7919 */ /* 0x000e620000002100 */
[----:B------:R-:W2:Y:S01]  /*0020*/  LDC.64 R2, c[0x0][0x218] ;  /* 0x00008600ff027b82 */ /* 0x000ea20000000a00 */
[----:B------:R-:W-:Y:S01]  /*0030*/  CS2R R6, SRZ ;  /* 0x0000000000067805 */ /* 0x000fe2000001ff00 */
[----:B------:R-:W-:Y:S01]  /*0040*/  ULDC.64 UR6, c[0x0][0x208] ;  /* 0x0000820000067ab9 */ /* 0x000fe20000000a00 */
[----:B------:R-:W3:Y:S01]  /*0050*/  S2R R8, SR_CTAID.X ;  /* 0x0000000000087919 */ /* 0x000ee20000002500 */
[----:B-1----:R-:W-:Y:S02]  /*0060*/  SHF.L.U32 R9, R14, 0x2, RZ ;  /* 0x000000020e097819 */ /* 0x002fe400000006ff */
[----:B---3--:R-:W-:Y:S02]  /*0070*/  ISETP.GE.AND P2, PT, R8, 0x80, PT ;  /* 0x000000800800780c */ /* 0x008fe40003f46270 */
[----:B------:R-:W-:-:S04]  /*0080*/  LOP3.LUT R5, R9, 0x7fc, RZ, 0xc0, !PT ;  /* 0x000007fc09057812 */ /* 0x000fc800078ec0ff */
[----:B------:R-:W-:Y:S01]  /*0090*/  ISETP.LT.U32.AND P1, PT, R5, 0x520, !P2 ;  /* 0x000005200500780c */ /* 0x000fe20005721070 */
[----:B------:R-:W-:Y:S01]  /*00a0*/  IMAD R0, R8, 0x520, R5 ;  /* 0x0000052008007824 */ /* 0x000fe200078e0205 */
[----:B------:R-:W-:-:S03]  /*00b0*/  CS2R R4, SRZ ;  /* 0x0000000000047805 */ /* 0x000fc6000001ff00 */
[----:B--2---:R-:W-:-:S08]  /*00c0*/  IMAD.WIDE R2, R0, 0x4, R2 ;  /* 0x0000000400027825 */ /* 0x004fd000078e0202 */
[----:B------:R-:W2:Y:S01]  /*00d0*/  @P1 LDG.E.EL.128 R4, desc[UR6][R2.64] ;  /* 0x0000000602041981 */ /* 0x000ea2000c2e1d00 */
[----:B------:R-:W1:Y:S01]  /*00e0*/  S2UR UR5, SR_CgaCtaId ;  /* 0x00000000000579c3 */ /* 0x000e620000008800 */
[C---:B------:R-:W-:Y:S01]  /*00f0*/  LOP3.LUT P0, RZ, R14.reuse, 0x1f, RZ, 0xc0, !PT ;  /* 0x0000001f0eff7812 */ /* 0x040fe2000780c0ff */
[----:B------:R-:W-:Y:S01]  /*0100*/  UMOV UR4, 0x400 ;  /* 0x0000040000047882 */ /* 0x000fe20000000000 */
[----:B------:R-:W-:Y:S01]  /*0110*/  ISETP.GE.AND P3, PT, R14, 0x10, PT ;  /* 0x000000100e00780c */ /* 0x000fe20003f66270 */
[----:B-1----:R-:W-:Y:S01]  /*0120*/  UPRMT UR4, UR5, 0x654, UR4 ;  /* 0x0000065405047896 */ /* 0x002fe20008000004 */
[----:B--2---:R-:W-:Y:S02]  /*0130*/  SEL R5, R5, RZ, P1 ;  /* 0x000000ff05057207 */ /* 0x004fe40000800000 */
[----:B------:R-:W-:Y:S02]  /*0140*/  SEL R4, R4, RZ, P1 ;  /* 0x000000ff04047207 */ /* 0x000fe40000800000 */
[----:B------:R-:W-:Y:S01]  /*0150*/  SEL R6, R6, RZ, P1 ;  /* 0x000000ff06067207 */ /* 0x000fe20000800000 */
[----:B------:R-:W-:Y:S01]  /*0160*/  FMUL R5, R5, R5 ;  /* 0x0000000505057220 */ /* 0x000fe20000400000 */
[----:B------:R-:W-:-:S03]  /*0170*/  SEL R7, R7, RZ, P1 ;  /* 0x000000ff07077207 */ /* 0x000fc60000800000 */
[----:B------:R-:W-:-:S04]  /*0180*/  FFMA R5, R4, R4, R5 ;  /* 0x0000000404057223 */ /* 0x000fc80000000005 */
[----:B------:R-:W-:-:S04]  /*0190*/  FFMA R6, R6, R6, R5 ;  /* 0x0000000606067223 */ /* 0x000fc80000000005 */
[----:B------:R-:W-:-:S05]  /*01a0*/  FFMA R6, R7, R7, R6 ;  /* 0x0000000707067223 */ /* 0x000fca0000000006 */
[----:B------:R-:W-:-:S05]  /*01b0*/  FSEL R6, R6, RZ, P1 ;  /* 0x000000ff06067208 */ /* 0x000fca0000800000 */
[----:B------:R-:W1:Y:S02]  /*01c0*/  SHFL.BFLY PT, R5, R6, 0x10, 0x1f ;  /* 0x0e001f0006057f89 */ /* 0x000e6400000e0000 */
[----:B-1----:R-:W-:-:S05]  /*01d0*/  FADD R5, R6, R5 ;  /* 0x0000000506057221 */ /* 0x002fca0000000000 */
[----:B------:R-:W1:Y:S02]  /*01e0*/  SHFL.BFLY PT, R4, R5, 0x8, 0x1f ;  /* 0x0d001f0005047f89 */ /* 0x000e6400000e0000 */
[----:B-1----:R-:W-:Y:S01]  /*01f0*/  FADD R4, R5, R4 ;  /* 0x0000000405047221 */ /* 0x002fe20000000000 */
[----:B------:R-:W-:-:S04]  /*0200*/  SHF.R.U32.HI R5, RZ, 0x3, R14 ;  /* 0x00000003ff057819 */ /* 0x000fc8000001160e */
[----:B------:R-:W1:Y:S01]  /*0210*/  SHFL.BFLY PT, R7, R4, 0x4, 0x1f ;  /* 0x0c801f0004077f89 */ /* 0x000e6200000e0000 */
[----:B------:R-:W-:Y:S01]  /*0220*/  LOP3.LUT R5, R5, 0x3c, RZ, 0xc0, !PT ;  /* 0x0000003c05057812 */ /* 0x000fe200078ec0ff */
[----:B-1----:R-:W-:-:S05]  /*0230*/  FADD R7, R4, R7 ;  /* 0x0000000704077221 */ /* 0x002fca0000000000 */
[----:B------:R-:W1:Y:S02]  /*0240*/  SHFL.BFLY PT, R12, R7, 0x2, 0x1f ;  /* 0x0c401f00070c7f89 */ /* 0x000e6400000e0000 */
[----:B-1----:R-:W-:-:S05]  /*0250*/  FADD R12, R7, R12 ;  /* 0x0000000c070c7221 */ /* 0x002fca0000000000 */
[----:B------:R-:W1:Y:S02]  /*0260*/  SHFL.BFLY PT, R11, R12, 0x1, 0x1f ;  /* 0x0c201f000c0b7f89 */ /* 0x000e6400000e0000 */
[----:B-1----:R-:W-:Y:S02]  /*0270*/  FADD R16, R12, R11 ;  /* 0x0000000b0c107221 */ /* 0x002fe40000000000 */
[----:B------:R-:W1:Y:S03]  /*0280*/  LDC.64 R12, c[0x0][0x220] ;  /* 0x00008800ff0c7b82 */ /* 0x000e660000000a00 */
[----:B------:R-:W-:Y:S05]  /*0290*/  @!P0 STS [R5+UR4], R16 ;  /* 0x0000001005008988 */ /* 0x000fea0008000804 */
[----:B------:R-:W-:Y:S01]  /*02a0*/  BAR.SYNC.DEFER_BLOCKING 0x0 ;  /* 0x0000000000007b1d */ /* 0x000fe20000010000 */
[----:B------:R-:W-:-:S04]  /*02b0*/  LOP3.LUT P0, RZ, R14, 0xf, RZ, 0xc0, !PT ;  /* 0x0000000f0eff7812 */ /* 0x000fc8000780c0ff */
[----:B------:R-:W-:Y:S01]  /*02c0*/  ISETP.LT.AND P0, PT, R14, 0x10, !P0 ;  /* 0x000000100e00780c */ /* 0x000fe20004701270 */
[----:B-1----:R-:W-:Y:S01]  /*02d0*/  IMAD.WIDE R12, R8, 0x4, R12 ;  /* 0x00000004080c7825 */ /* 0x002fe200078e020c */
[----:B------:R-:W1:Y:S04]  /*02e0*/  @!P3 LDS R10, [R9+UR4] ;  /* 0x00000004090ab984 */ /* 0x000e680008000800 */
[----:B-1----:R-:W1:Y:S02]  /*02f0*/  SHFL.BFLY PT, R7, R10, 0x8, 0x1f ;  /* 0x0d001f000a077f89 */ /* 0x002e6400000e0000 */
[----:B-1----:R-:W-:-:S05]  /*0300*/  FADD R7, R10, R7 ;  /* 0x000000070a077221 */ /* 0x002fca0000000000 */
[----:B------:R-:W1:Y:S02]  /*0310*/  SHFL.BFLY PT, R4, R7, 0x4, 0x1f ;  /* 0x0c801f0007047f89 */ /* 0x000e6400000e0000 */
[----:B-1----:R-:W-:-:S05]  /*0320*/  FADD R4, R7, R4 ;  /* 0x0000000407047221 */ /* 0x002fca0000000000 */
[----:B------:R-:W1:Y:S02]  /*0330*/  SHFL.BFLY PT, R11, R4, 0x2, 0x1f ;  /* 0x0c401f00040b7f89 */ /* 0x000e6400000e0000 */
[----:B-1----:R-:W-:-:S05]  /*0340*/  FADD R6, R4, R11 ;  /* 0x0000000b04067221 */ /* 0x002fca0000000000 */
[----:B------:R-:W1:Y:S02]  /*0350*/  SHFL.BFLY PT, R11, R6, 0x1, 0x1f ;  /* 0x0c201f00060b7f89 */ /* 0x000e6400000e0000 */
[----:B-1----:R-:W-:Y:S02]  /*0360*/  FADD R16, R6, R11 ;  /* 0x0000000b06107221 */ /* 0x002fe40000000000 */
[----:B------:R-:W1:Y:S03]  /*0370*/  LDC.64 R10, c[0x0][0x210] ;  /* 0x00008400ff0a7b82 */ /* 0x000e660000000a00 */
[----:B------:R2:W-:Y:S05]  /*0380*/  @P0 STS [R9+UR4], R16 ;  /* 0x0000001009000988 */ /* 0x0005ea0008000804 */
[----:B------:R-:W-:Y:S01]  /*0390*/  BAR.SYNC.DEFER_BLOCKING 0x0 ;  /* 0x0000000000007b1d */ /* 0x000fe20000010000 */
[----:B------:R-:W-:Y:S01]  /*03a0*/  LOP3.LUT P0, RZ, R14, 0x1ff, RZ, 0xc0, !PT ;  /* 0x000001ff0eff7812 */ /* 0x000fe2000780c0ff */
[----:B------:R-:W-:-:S03]  /*03b0*/  HFMA2.MMA R14, -RZ, RZ, 0, 0 ;  /* 0x00000000ff0e7435 */ /* 0x000fc600000001ff */
[C---:B------:R-:W-:Y:S02]  /*03c0*/  ISETP.LT.AND P0, PT, R8.reuse, 0x80, !P0 ;  /* 0x000000800800780c */ /* 0x040fe40004701270 */
[----:B------:R-:W-:Y:S02]  /*03d0*/  CS2R R4, SRZ ;  /* 0x0000000000047805 */ /* 0x000fe4000001ff00 */
[----:B------:R-:W-:Y:S01]  /*03e0*/  CS2R R6, SRZ ;  /* 0x0000000000067805 */ /* 0x000fe2000001ff00 */
[----:B-1----:R-:W-:Y:S02]  /*03f0*/  IMAD.WIDE R10, R8, 0x4, R10 ;  /* 0x00000004080a7825 */ /* 0x002fe400078e020a */
[----:B--2---:R-:W1:Y:S01]  /*0400*/  LDC.64 R8, c[0x0][0x230] ;  /* 0x00008c00ff087b82 */ /* 0x004e620000000a00 */
[----:B------:R-:W2:Y:S02]  /*0410*/  LDS R15, [UR4] ;  /* 0x00000004ff0f7984 */ /* 0x000ea40008000800 */
[----:B--2---:R-:W2:Y:S05]  /*0420*/  MUFU.SQRT R15, R15 ;  /* 0x0000000f000f7308 */ /* 0x004eaa0000002000 */
[----:B------:R-:W-:Y:S06]  /*0430*/  BAR.SYNC.DEFER_BLOCKING 0x0 ;  /* 0x0000000000007b1d */ /* 0x000fec0000010000 */
[----:B--2---:R2:W-:Y:S04]  /*0440*/  @P0 STG.E desc[UR6][R10.64], R15 ;  /* 0x0000000f0a000986 */ /* 0x0045e8000c101906 */
[----:B------:R-:W3:Y:S04]  /*0450*/  @!P2 LDG.E.EL R14, desc[UR6][R12.64] ;  /* 0x000000060c0ea981 */ /* 0x000ee8000c2e1900 */
[----:B------:R4:W5:Y:S01]  /*0460*/  @P1 LDG.E.EF.128 R4, desc[UR6][R2.64] ;  /* 0x0000000602041981 */ /* 0x000962000c0e1d00 */
[C---:B------:R-:W-:Y:S01]  /*0470*/  FSETP.GT.AND P0, PT, R15.reuse, 8.50705917302346158658e+37, PT ;  /* 0x7e8000000f00780b */ /* 0x040fe20003f04000 */
[----:B-1----:R-:W-:Y:S01]  /*0480*/  IMAD.WIDE R8, R0, 0x4, R8 ;  /* 0x0000000400087825 */ /* 0x002fe200078e0208 */
[C---:B------:R-:W-:Y:S01]  /*0490*/  FSETP.GEU.AND P2, PT, R15.reuse, 1.175494350822287508e-38, PT ;  /* 0x008000000f00780b */ /* 0x040fe20003f4e000 */
[----:B--2---:R-:W4:Y:S10]  /*04a0*/  LDC.64 R10, c[0x0][0x228] ;  /* 0x00008a00ff0a7b82 */ /* 0x004f340000000a00 */
[----:B------:R-:W-:-:S04]  /*04b0*/  @P0 FMUL R15, R15, 0.25 ;  /* 0x3e8000000f0f0820 */ /* 0x000fc80000400000 */
[----:B------:R-:W-:-:S06]  /*04c0*/  @!P2 FMUL R15, R15, 16777216 ;  /* 0x4b8000000f0fa820 */ /* 0x000fcc0000400000 */
[----:B------:R-:W1:Y:S01]  /*04d0*/  MUFU.RCP R15, R15 ;  /* 0x0000000f000f7308 */ /* 0x000e620000001000 */
[----:B----4-:R-:W-:-:S04]  /*04e0*/  IMAD.WIDE R2, R0, 0x4, R10 ;  /* 0x0000000400027825 */ /* 0x010fc800078e020a */
[----:B---3--:R-:W-:-:S04]  /*04f0*/  @P0 FMUL R14, R14, 0.25 ;  /* 0x3e8000000e0e0820 */ /* 0x008fc80000400000 */
[----:B------:R-:W-:Y:S01]  /*0500*/  @!P2 FMUL R14, R14, 16777216 ;  /* 0x4b8000000e0ea820 */ /* 0x000fe20000400000 */
[----:B-----5:R-:W-:Y:S02]  /*0510*/  SEL R4, R4, RZ, P1 ;  /* 0x000000ff04047207 */ /* 0x020fe40000800000 */
[----:B------:R-:W-:Y:S01]  /*0520*/  SEL R5, R5, RZ, P1 ;  /* 0x000000ff05057207 */ /* 0x000fe20000800000 */
[----:B-1----:R-:W-:Y:S01]  /*0530*/  FMUL R12, R15, R14 ;  /* 0x0000000e0f0c7220 */ /* 0x002fe20000400000 */
[----:B------:R-:W-:Y:S02]  /*0540*/  SEL R6, R6, RZ, P1 ;  /* 0x000000ff06067207 */ /* 0x000fe40000800000 */
[----:B------:R-:W-:Y:S01]  /*0550*/  SEL R7, R7, RZ, P1 ;  /* 0x000000ff07077207 */ /* 0x000fe20000800000 */
[-C--:B------:R-:W-:Y:S01]  /*0560*/  FMUL R4, R4, R12.reuse ;  /* 0x0000000c04047220 */ /* 0x080fe20000400000 */
[-C--:B------:R-:W-:Y:S01]  /*0570*/  FMUL R5, R5, R12.reuse ;  /* 0x0000000c05057220 */ /* 0x080fe20000400000 */
[----:B------:R-:W-:-:S02]  /*0580*/  FMUL R6, R6, R12 ;  /* 0x0000000c06067220 */ /* 0x000fc40000400000 */
[----:B------:R-:W-:-:S05]  /*0590*/  FMUL R7, R7, R12 ;  /* 0x0000000c07077220 */ /* 0x000fca0000400000 */
[----:B------:R1:W-:Y:S01]  /*05a0*/  @P1 STG.E.128 desc[UR6][R2.64], R4 ;  /* 0x0000000402001986 */ /* 0x0003e2000c101d06 */
[----:B------:R-:W-:Y:S05]  /*05b0*/  @!P1 EXIT ;  /* 0x000000000000994d */ /* 0x000fea0003800000 */
[----:B------:R-:W-:Y:S01]  /*05c0*/  STG.E.128 desc[UR6][R8.64], R4 ;  /* 0x0000000408007986 */ /* 0x000fe2000c101d06 */
[----:B------:R-:W-:Y:S05]  /*05d0*/  EXIT ;  /* 0x000000000000794d */ /* 0x000fea0003800000 */
.L_x_0:
[----:B------:R-:W-:-:S00]  /*05e0*/  BRA `(.L_x_0) ;  /* 0xfffffffc00fc7947 */ /* 0x000fc0000383ffff */
[----:B------:R-:W-:-:S00]  /*05f0*/  NOP ;  /* 0x0000000000007918 */ /* 0x000fc00000000000 */
        /* <DEDUP_REMOVED lines=8> */
.L_x_1:


//--------------------- .nv.global.init           --------------------------
	.section	.nv.global.init,"aw",@progbits
.nv.global.init:
	.type		_$_str,@object
	.size		_$_str,(_$_str_$_2 - _$_str)
_$_str:
        /*0000*/ 	.byte	0x5f, 0x5f, 0x43, 0x55, 0x44, 0x41, 0x5f, 0x46, 0x54, 0x5a, 0x00
	.type		_$_str_$_2,@object
	.size		_$_str_$_2,(.L_1 - _$_str_$_2)
_$_str_$_2:
        /*000b*/ 	.byte	0x5f, 0x5f, 0x43, 0x55, 0x44, 0x41, 0x5f, 0x50, 0x52, 0x45, 0x43, 0x5f, 0x53, 0x51, 0x52, 0x54
        /*001b*/ 	.byte	0x00
.L_1:


//--------------------- .nv.shared.triton_red_fused__weight_norm_interface_28 --------------------------
	.section	.nv.shared.triton_red_fused__weight_norm_interface_28,"aw",@nobits
	.sectionflags	@""
	.align	16
	.zero		1024


//--------------------- .nv.constant0.triton_red_fused__weight_norm_interface_28 --------------------------
	.section	.nv.constant0.triton_red_fused__weight_norm_interface_28,"a",@progbits
	.sectionflags	@""
	.align	4
.nv.constant0.triton_red_fused__weight_norm_interface_28:
	.zero		576
